//
// Generated by NVIDIA NVVM Compiler
//
// Compiler Build ID: CL-36424714
// Cuda compilation tools, release 13.0, V13.0.88
// Based on NVVM 20.0.0
//

.version 9.0
.target sm_100
.address_size 64

	// .globl	_Z20squared_l2_dist_cudaPiS_S_i

.visible .entry _Z20squared_l2_dist_cudaPiS_S_i(
	.param .u64 .ptr .align 1 _Z20squared_l2_dist_cudaPiS_S_i_param_0,
	.param .u64 .ptr .align 1 _Z20squared_l2_dist_cudaPiS_S_i_param_1,
	.param .u64 .ptr .align 1 _Z20squared_l2_dist_cudaPiS_S_i_param_2,
	.param .u32 _Z20squared_l2_dist_cudaPiS_S_i_param_3
)
{
	.reg .pred 	%p<2>;
	.reg .b32 	%r<11>;
	.reg .b64 	%rd<10>;

	ld.param.u64 	%rd1, [_Z20squared_l2_dist_cudaPiS_S_i_param_0];
	ld.param.u64 	%rd2, [_Z20squared_l2_dist_cudaPiS_S_i_param_1];
	ld.param.u64 	%rd3, [_Z20squared_l2_dist_cudaPiS_S_i_param_2];
	ld.param.u32 	%r2, [_Z20squared_l2_dist_cudaPiS_S_i_param_3];
	mov.u32 	%r3, %ctaid.x;
	mov.u32 	%r4, %ntid.x;
	mov.u32 	%r5, %tid.x;
	mad.lo.s32 	%r1, %r3, %r4, %r5;
	setp.ge.s32 	%p1, %r1, %r2;
	@%p1 bra 	$L__BB0_2;
	cvta.to.global.u64 	%rd4, %rd1;
	cvta.to.global.u64 	%rd5, %rd2;
	cvta.to.global.u64 	%rd6, %rd3;
	mul.wide.s32 	%rd7, %r1, 4;
	add.s64 	%rd8, %rd4, %rd7;
	ld.global.u32 	%r6, [%rd8];
	add.s64 	%rd9, %rd5, %rd7;
	ld.global.u32 	%r7, [%rd9];
	sub.s32 	%r8, %r6, %r7;
	ld.global.u32 	%r9, [%rd6];
	mad.lo.s32 	%r10, %r8, %r8, %r9;
	st.global.u32 	[%rd6], %r10;
$L__BB0_2:
	ret;

}


// ===== COMPILED SASS (sm_100) =====

	.target	sm_100

	.elftype	@"ET_EXEC"


//--------------------- .note.nv.tkinfo           --------------------------
	.section	.note.nv.tkinfo,"",@"SHT_NOTE"
	.sectionflags	@"SHF_NOTE_NV_TKINFO"
	.tkinfo
        /*0018*/ 	.word	0x00000002
        /*0030*/ 	.string	""
        /*0030*/ 	.string	"ptxas"
        /*0030*/ 	.string	"Cuda compilation tools, release 13.0, V13.0.88"
        /*0030*/ 	.string	"Build cuda_13.0.r13.0/compiler.36424714_0"
        /*0030*/ 	.string	"-arch sm_100 -m 64 "



//--------------------- .note.nv.cuinfo           --------------------------
	.section	.note.nv.cuinfo,"",@"SHT_NOTE"
	.sectionflags	@"SHF_NOTE_NV_CUINFO"
        /*0018*/ 	.short	0x0002
        /*001a*/ 	.short	0x0064
        /*001c*/ 	.short	0x0082
	.zero		2


//--------------------- .nv.info                  --------------------------
	.section	.nv.info,"",@"SHT_CUDA_INFO"
	.align	4


	//----- nvinfo : EIATTR_REGCOUNT
	.align		4
        /*0000*/ 	.byte	0x04, 0x2f
        /*0002*/ 	.short	(.L_1 - .L_0)
	.align		4
.L_0:
        /*0004*/ 	.word	index@(_Z20squared_l2_dist_cudaPiS_S_i)
        /*0008*/ 	.word	0x0000000c


	//----- nvinfo : EIATTR_FRAME_SIZE
	.align		4
.L_1:
        /*000c*/ 	.byte	0x04, 0x11
        /*000e*/ 	.short	(.L_3 - .L_2)
	.align		4
.L_2:
        /*0010*/ 	.word	index@(_Z20squared_l2_dist_cudaPiS_S_i)
        /*0014*/ 	.word	0x00000000


	//----- nvinfo : EIATTR_MIN_STACK_SIZE
	.align		4
.L_3:
        /*0018*/ 	.byte	0x04, 0x12
        /*001a*/ 	.short	(.L_5 - .L_4)
	.align		4
.L_4:
        /*001c*/ 	.word	index@(_Z20squared_l2_dist_cudaPiS_S_i)
        /*0020*/ 	.word	0x00000000
.L_5:


//--------------------- .nv.compat                --------------------------
	.section	.nv.compat,"",@"SHT_CUDA_COMPAT_INFO"
	.align	4
        /*0000*/ 	.byte	0x02, 0x09, 0x00, 0x00, 0x02, 0x02, 0x01, 0x00, 0x02, 0x05, 0x05, 0x00, 0x03, 0x07, 0x01, 0x01
        /*0010*/ 	.byte	0x02, 0x03, 0x00, 0x00, 0x02, 0x06, 0x01, 0x00, 0x04, 0x0b, 0x08, 0x00, 0x09, 0x00, 0x00, 0x00
        /*0020*/ 	.byte	0x00, 0x00, 0x00, 0x00


//--------------------- .nv.info._Z20squared_l2_dist_cudaPiS_S_i --------------------------
	.section	.nv.info._Z20squared_l2_dist_cudaPiS_S_i,"",@"SHT_CUDA_INFO"
	.sectionflags	@""
	.align	4


	//----- nvinfo : EIATTR_CUDA_API_VERSION
	.align		4
        /*0000*/ 	.byte	0x04, 0x37
        /*0002*/ 	.short	(.L_7 - .L_6)
.L_6:
        /*0004*/ 	.word	0x00000082


	//----- nvinfo : EIATTR_KPARAM_INFO
	.align		4
.L_7:
        /*0008*/ 	.byte	0x04, 0x17
        /*000a*/ 	.short	(.L_9 - .L_8)
.L_8:
        /*000c*/ 	.word	0x00000000
        /*0010*/ 	.short	0x0003
        /*0012*/ 	.short	0x0018
        /*0014*/ 	.byte	0x00, 0xf0, 0x11, 0x00


	//----- nvinfo : EIATTR_KPARAM_INFO
	.align		4
.L_9:
        /*0018*/ 	.byte	0x04, 0x17
        /*001a*/ 	.short	(.L_11 - .L_10)
.L_10:
        /*001c*/ 	.word	0x00000000
        /*0020*/ 	.short	0x0002
        /*0022*/ 	.short	0x0010
        /*0024*/ 	.byte	0x00, 0xf5, 0x21, 0x00


	//----- nvinfo : EIATTR_KPARAM_INFO
	.align		4
.L_11:
        /*0028*/ 	.byte	0x04, 0x17
        /*002a*/ 	.short	(.L_13 - .L_12)
.L_12:
        /*002c*/ 	.word	0x00000000
        /*0030*/ 	.short	0x0001
        /*0032*/ 	.short	0x0008
        /*0034*/ 	.byte	0x00, 0xf5, 0x21, 0x00


	//----- nvinfo : EIATTR_KPARAM_INFO
	.align		4
.L_13:
        /*0038*/ 	.byte	0x04, 0x17
        /*003a*/ 	.short	(.L_15 - .L_14)
.L_14:
        /*003c*/ 	.word	0x00000000
        /*0040*/ 	.short	0x0000
        /*0042*/ 	.short	0x0000
        /*0044*/ 	.byte	0x00, 0xf5, 0x21, 0x00


	//----- nvinfo : EIATTR_SPARSE_MMA_MASK
	.align		4
.L_15:
        /*0048*/ 	.byte	0x03, 0x50
        /*004a*/ 	.short	0x0000


	//----- nvinfo : EIATTR_MAXREG_COUNT
	.align		4
        /*004c*/ 	.byte	0x03, 0x1b
        /*004e*/ 	.short	0x00ff


	//----- nvinfo : EIATTR_MERCURY_ISA_VERSION
	.align		4
        /*0050*/ 	.byte	0x03, 0x5f
        /*0052*/ 	.short	0x0101


	//----- nvinfo : EIATTR_VRC_CTA_INIT_COUNT
	.align		4
        /*0054*/ 	.byte	0x02, 0x4a
	.zero		1
	.zero		1


	//----- nvinfo : EIATTR_EXIT_INSTR_OFFSETS
	.align		4
        /*0058*/ 	.byte	0x04, 0x1c
        /*005a*/ 	.short	(.L_17 - .L_16)


	//   ....[0]....
.L_16:
        /*005c*/ 	.word	0x00000070


	//   ....[1]....
        /*0060*/ 	.word	0x00000140


	//----- nvinfo : EIATTR_CBANK_PARAM_SIZE
	.align		4
.L_17:
        /*0064*/ 	.byte	0x03, 0x19
        /*0066*/ 	.short	0x001c


	//----- nvinfo : EIATTR_PARAM_CBANK
	.align		4
        /*0068*/ 	.byte	0x04, 0x0a
        /*006a*/ 	.short	(.L_19 - .L_18)
	.align		4
.L_18:
        /*006c*/ 	.word	index@(.nv.constant0._Z20squared_l2_dist_cudaPiS_S_i)
        /*0070*/ 	.short	0x0380
        /*0072*/ 	.short	0x001c


	//----- nvinfo : EIATTR_SW_WAR
	.align		4
.L_19:
        /*0074*/ 	.byte	0x04, 0x36
        /*0076*/ 	.short	(.L_21 - .L_20)
.L_20:
        /*0078*/ 	.word	0x00000008
.L_21:


//--------------------- .nv.callgraph             --------------------------
	.section	.nv.callgraph,"",@"SHT_CUDA_CALLGRAPH"
	.align	4
	.sectionentsize	8
	.align		4
        /*0000*/ 	.word	0x00000000
	.align		4
        /*0004*/ 	.word	0xffffffff
	.align		4
        /*0008*/ 	.word	0x00000000
	.align		4
        /*000c*/ 	.word	0xfffffffe
	.align		4
        /*0010*/ 	.word	0x00000000
	.align		4
        /*0014*/ 	.word	0xfffffffd
	.align		4
        /*0018*/ 	.word	0x00000000
	.align		4
        /*001c*/ 	.word	0xfffffffc


//--------------------- .text._Z20squared_l2_dist_cudaPiS_S_i --------------------------
	.section	.text._Z20squared_l2_dist_cudaPiS_S_i,"ax",@progbits
	.align	128
        .global         _Z20squared_l2_dist_cudaPiS_S_i
        .type           _Z20squared_l2_dist_cudaPiS_S_i,@function
        .size           _Z20squared_l2_dist_cudaPiS_S_i,(.L_x_1 - _Z20squared_l2_dist_cudaPiS_S_i)
        .other          _Z20squared_l2_dist_cudaPiS_S_i,@"STO_CUDA_ENTRY STV_DEFAULT"
_Z20squared_l2_dist_cudaPiS_S_i:
.text._Z20squared_l2_dist_cudaPiS_S_i:
[----:B------:R-:W-:Y:S01]  /*0000*/  LDC R1, c[0x0][0x37c] ;  /* 0x0000df00ff017b82 */ /* 0x000fe20000000800 */
[----:B------:R-:W0:Y:S07]  /*0010*/  S2R R0, SR_TID.X ;  /* 0x0000000000007919 */ /* 0x000e2e0000002100 */
[----:B------:R-:W0:Y:S01]  /*0020*/  S2UR UR4, SR_CTAID.X ;  /* 0x00000000000479c3 */ /* 0x000e220000002500 */
[----:B------:R-:W1:Y:S07]  /*0030*/  LDCU UR5, c[0x0][0x398] ;  /* 0x00007300ff0577ac */ /* 0x000e6e0008000800 */
[----:B------:R-:W0:Y:S02]  /*0040*/  LDC R9, c[0x0][0x360] ;  /* 0x0000d800ff097b82 */ /* 0x000e240000000800 */
[----:B0-----:R-:W-:-:S05]  /*0050*/  IMAD R9, R9, UR4, R0 ;  /* 0x0000000409097c24 */ /* 0x001fca000f8e0200 */
[----:B-1----:R-:W-:-:S13]  /*0060*/  ISETP.GE.AND P0, PT, R9, UR5, PT ;  /* 0x0000000509007c0c */ /* 0x002fda000bf06270 */
[----:B------:R-:W-:Y:S05]  /*0070*/  @P0 EXIT ;  /* 0x000000000000094d */ /* 0x000fea0003800000 */
[----:B------:R-:W0:Y:S01]  /*0080*/  LDC.64 R2, c[0x0][0x380] ;  /* 0x0000e000ff027b82 */ /* 0x000e220000000a00 */
[----:B------:R-:W1:Y:S07]  /*0090*/  LDCU.64 UR4, c[0x0][0x358] ;  /* 0x00006b00ff0477ac */ /* 0x000e6e0008000a00 */
[----:B------:R-:W2:Y:S08]  /*00a0*/  LDC.64 R4, c[0x0][0x388] ;  /* 0x0000e200ff047b82 */ /* 0x000eb00000000a00 */
[----:B------:R-:W3:Y:S01]  /*00b0*/  LDC.64 R6, c[0x0][0x390] ;  /* 0x0000e400ff067b82 */ /* 0x000ee20000000a00 */
[----:B0-----:R-:W-:-:S06]  /*00c0*/  IMAD.WIDE R2, R9, 0x4, R2 ;  /* 0x0000000409027825 */ /* 0x001fcc00078e0202 */
[----:B-1----:R-:W4:Y:S01]  /*00d0*/  LDG.E R2, desc[UR4][R2.64] ;  /* 0x0000000402027981 */ /* 0x002f22000c1e1900 */
[----:B--2---:R-:W-:-:S06]  /*00e0*/  IMAD.WIDE R4, R9, 0x4, R4 ;  /* 0x0000000409047825 */ /* 0x004fcc00078e0204 */
[----:B------:R-:W4:Y:S04]  /*00f0*/  LDG.E R5, desc[UR4][R4.64] ;  /* 0x0000000404057981 */ /* 0x000f28000c1e1900 */
[----:B---3--:R-:W2:Y:S01]  /*0100*/  LDG.E R9, desc[UR4][R6.64] ;  /* 0x0000000406097981 */ /* 0x008ea2000c1e1900 */
[----:B----4-:R-:W-:-:S05]  /*0110*/  IADD3 R0, PT, PT, R2, -R5, RZ ;  /* 0x8000000502007210 */ /* 0x010fca0007ffe0ff */
[----:B--2---:R-:W-:-:S05]  /*0120*/  IMAD R9, R0, R0, R9 ;  /* 0x0000000000097224 */ /* 0x004fca00078e0209 */
[----:B------:R-:W-:Y:S01]  /*0130*/  STG.E desc[UR4][R6.64], R9 ;  /* 0x0000000906007986 */ /* 0x000fe2000c101904 */
[----:B------:R-:W-:Y:S05]  /*0140*/  EXIT ;  /* 0x000000000000794d */ /* 0x000fea0003800000 */
.L_x_0:
[----:B------:R-:W-:-:S00]  /*0150*/  BRA `(.L_x_0) ;  /* 0xfffffffc00fc7947 */ /* 0x000fc0000383ffff */
[----:B------:R-:W-:-:S00]  /*0160*/  NOP ;  /* 0x0000000000007918 */ /* 0x000fc00000000000 */
        /* <DEDUP_REMOVED lines=9> */
.L_x_1:


//--------------------- .nv.shared.reserved.0     --------------------------
	.section	.nv.shared.reserved.0,"aw",@nobits
	.weak		__nv_reservedSMEM_offset_0_alias
	.size		__nv_reservedSMEM_offset_0_alias, 0, 64
	.other		__nv_reservedSMEM_offset_0_alias,@"STO_CUDA_RESERVED_SHARED STV_DEFAULT"
__nv_reservedSMEM_offset_0_alias:
	.zero		0
	.zero		64


//--------------------- .nv.constant0._Z20squared_l2_dist_cudaPiS_S_i --------------------------
	.section	.nv.constant0._Z20squared_l2_dist_cudaPiS_S_i,"a",@progbits
	.sectionflags	@""
	.align	4
.nv.constant0._Z20squared_l2_dist_cudaPiS_S_i:
	.zero		924


//--------------------- SYMBOLS --------------------------

	.type		.nv.reservedSmem.offset0,@object
	.size		.nv.reservedSmem.offset0,0x4
